	.headerflags	@"EF_CUDA_TEXMODE_UNIFIED EF_CUDA_64BIT_ADDRESS EF_CUDA_ACCELERATORS EF_CUDA_SM90 EF_CUDA_VIRTUAL_SM(EF_CUDA_SM90)"
	.elftype	@"ET_EXEC"


//--------------------- .nv.info                  --------------------------
	.section	.nv.info,"",@"SHT_CUDA_INFO"
	.align	4


	//----- nvinfo : EIATTR_REGCOUNT
	.align		4
        /*0000*/ 	.byte	0x04, 0x2f
        /*0002*/ 	.short	(.L_1 - .L_0)
	.align		4
.L_0:
        /*0004*/ 	.word	index@(triton_poi_fused_add_mul_0)
        /*0008*/ 	.word	0x0000000a


	//----- nvinfo : EIATTR_MIN_STACK_SIZE
	.align		4
.L_1:
        /*000c*/ 	.byte	0x04, 0x12
        /*000e*/ 	.short	(.L_3 - .L_2)
	.align		4
.L_2:
        /*0010*/ 	.word	index@(triton_poi_fused_add_mul_0)
        /*0014*/ 	.word	0x00000000


	//----- nvinfo : EIATTR_FRAME_SIZE
	.align		4
.L_3:
        /*0018*/ 	.byte	0x04, 0x11
        /*001a*/ 	.short	(.L_5 - .L_4)
	.align		4
.L_4:
        /*001c*/ 	.word	index@(triton_poi_fused_add_mul_0)
        /*0020*/ 	.word	0x00000000


	//----- nvinfo : EIATTR_MIN_STACK_SIZE
	.align		4
.L_5:
        /*0024*/ 	.byte	0x04, 0x12
        /*0026*/ 	.short	(.L_7 - .L_6)
	.align		4
.L_6:
        /*0028*/ 	.word	index@(triton_poi_fused_add_mul_0)
        /*002c*/ 	.word	0x00000000
.L_7:


//--------------------- .nv.info.triton_poi_fused_add_mul_0 --------------------------
	.section	.nv.info.triton_poi_fused_add_mul_0,"",@"SHT_CUDA_INFO"
	.sectionflags	@""
	.align	4


	//----- nvinfo : EIATTR_CUDA_API_VERSION
	.align		4
        /*0000*/ 	.byte	0x04, 0x37
        /*0002*/ 	.short	(.L_9 - .L_8)
.L_8:
        /*0004*/ 	.word	0x0000007c


	//----- nvinfo : EIATTR_KPARAM_INFO
	.align		4
.L_9:
        /*0008*/ 	.byte	0x04, 0x17
        /*000a*/ 	.short	(.L_11 - .L_10)
.L_10:
        /*000c*/ 	.word	0x00000000
        /*0010*/ 	.short	0x0002
        /*0012*/ 	.short	0x0010
        /*0014*/ 	.byte	0x00, 0xf0, 0x11, 0x00


	//----- nvinfo : EIATTR_KPARAM_INFO
	.align		4
.L_11:
        /*0018*/ 	.byte	0x04, 0x17
        /*001a*/ 	.short	(.L_13 - .L_12)
.L_12:
        /*001c*/ 	.word	0x00000000
        /*0020*/ 	.short	0x0001
        /*0022*/ 	.short	0x0008
        /*0024*/ 	.byte	0x00, 0xf4, 0x21, 0x00


	//----- nvinfo : EIATTR_KPARAM_INFO
	.align		4
.L_13:
        /*0028*/ 	.byte	0x04, 0x17
        /*002a*/ 	.short	(.L_15 - .L_14)
.L_14:
        /*002c*/ 	.word	0x00000000
        /*0030*/ 	.short	0x0000
        /*0032*/ 	.short	0x0000
        /*0034*/ 	.byte	0x00, 0xf4, 0x21, 0x00


	//----- nvinfo : EIATTR_SPARSE_MMA_MASK
	.align		4
.L_15:
        /*0038*/ 	.byte	0x03, 0x50
        /*003a*/ 	.short	0x0000


	//----- nvinfo : EIATTR_MAXREG_COUNT
	.align		4
        /*003c*/ 	.byte	0x03, 0x1b
        /*003e*/ 	.short	0x00ff


	//----- nvinfo : EIATTR_EXIT_INSTR_OFFSETS
	.align		4
        /*0040*/ 	.byte	0x04, 0x1c
        /*0042*/ 	.short	(.L_17 - .L_16)


	//   ....[0]....
.L_16:
        /*0044*/ 	.word	0x00000100


	//   ....[1]....
        /*0048*/ 	.word	0x00000120


	//----- nvinfo : EIATTR_REQNTID
	.align		4
.L_17:
        /*004c*/ 	.byte	0x04, 0x10
        /*004e*/ 	.short	(.L_19 - .L_18)
.L_18:
        /*0050*/ 	.word	0x00000080
        /*0054*/ 	.word	0x00000001
        /*0058*/ 	.word	0x00000001


	//----- nvinfo : EIATTR_CBANK_PARAM_SIZE
	.align		4
.L_19:
        /*005c*/ 	.byte	0x03, 0x19
        /*005e*/ 	.short	0x0014


	//----- nvinfo : EIATTR_PARAM_CBANK
	.align		4
        /*0060*/ 	.byte	0x04, 0x0a
        /*0062*/ 	.short	(.L_21 - .L_20)
	.align		4
.L_20:
        /*0064*/ 	.word	index@(.nv.constant0.triton_poi_fused_add_mul_0)
        /*0068*/ 	.short	0x0210
        /*006a*/ 	.short	0x0014


	//----- nvinfo : EIATTR_SW_WAR
	.align		4
.L_21:
        /*006c*/ 	.byte	0x04, 0x36
        /*006e*/ 	.short	(.L_23 - .L_22)
.L_22:
        /*0070*/ 	.word	0x00000008
.L_23:


//--------------------- .nv.callgraph             --------------------------
	.section	.nv.callgraph,"",@"SHT_CUDA_CALLGRAPH"
	.align	4
	.sectionentsize	8
	.align		4
        /*0000*/ 	.word	0x00000000
	.align		4
        /*0004*/ 	.word	0xffffffff
	.align		4
        /*0008*/ 	.word	0x00000000
	.align		4
        /*000c*/ 	.word	0xfffffffe
	.align		4
        /*0010*/ 	.word	0x00000000
	.align		4
        /*0014*/ 	.word	0xfffffffd
	.align		4
        /*0018*/ 	.word	0x00000000
	.align		4
        /*001c*/ 	.word	0xfffffffc


//--------------------- .text.triton_poi_fused_add_mul_0 --------------------------
	.section	.text.triton_poi_fused_add_mul_0,"ax",@progbits
	.align	128
        .global         triton_poi_fused_add_mul_0
        .type           triton_poi_fused_add_mul_0,@function
        .size           triton_poi_fused_add_mul_0,(.L_x_1 - triton_poi_fused_add_mul_0)
        .other          triton_poi_fused_add_mul_0,@"STO_CUDA_ENTRY STV_DEFAULT"
triton_poi_fused_add_mul_0:
.text.triton_poi_fused_add_mul_0:
[----:B------:R-:W0:Y:S02]  /*0000*/  LDC R1, c[0x0][0x28] ;  /* 0x00000a00ff017b82 */ /* 0x000e240000000800 */
[----:B------:R-:W1:Y:S01]  /*0010*/  S2R R0, SR_TID.X ;  /* 0x0000000000007919 */ /* 0x000e620000002100 */
[----:B------:R-:W2:Y:S01]  /*0020*/  LDC.64 R4, c[0x0][0x218] ;  /* 0x00008600ff047b82 */ /* 0x000ea20000000a00 */
[----:B------:R-:W-:Y:S01]  /*0030*/  ULDC.64 UR4, c[0x0][0x208] ;  /* 0x0000820000047ab9 */ /* 0x000fe20000000a00 */
[----:B------:R-:W3:Y:S06]  /*0040*/  S2R R7, SR_CTAID.X ;  /* 0x0000000000077919 */ /* 0x000eec0000002500 */
[----:B------:R-:W4:Y:S01]  /*0050*/  LDC.64 R2, c[0x0][0x210] ;  /* 0x00008400ff027b82 */ /* 0x000f220000000a00 */
[----:B-1----:R-:W-:-:S04]  /*0060*/  LOP3.LUT R0, R0, 0x7f, RZ, 0xc0, !PT ;  /* 0x0000007f00007812 */ /* 0x002fc800078ec0ff */
[----:B---3--:R-:W-:Y:S02]  /*0070*/  LEA R7, R7, R0, 0x7 ;  /* 0x0000000007077211 */ /* 0x008fe400078e38ff */
[----:B------:R-:W-:Y:S02]  /*0080*/  MOV R0, RZ ;  /* 0x000000ff00007202 */ /* 0x000fe40000000f00 */
[C---:B------:R-:W-:Y:S01]  /*0090*/  ISETP.GE.AND P0, PT, R7.reuse, 0x100, PT ;  /* 0x000001000700780c */ /* 0x040fe20003f06270 */
[----:B--2---:R-:W-:-:S04]  /*00a0*/  IMAD.WIDE R4, R7, 0x4, R4 ;  /* 0x0000000407047825 */ /* 0x004fc800078e0204 */
[----:B----4-:R-:W-:Y:S01]  /*00b0*/  IMAD.WIDE R2, R7, 0x4, R2 ;  /* 0x0000000407027825 */ /* 0x010fe200078e0202 */
[----:B------:R-:W-:-:S07]  /*00c0*/  HFMA2.MMA R7, -RZ, RZ, 0, 0 ;  /* 0x00000000ff077435 */ /* 0x000fce00000001ff */
[----:B------:R-:W2:Y:S04]  /*00d0*/  @!P0 LDG.E R0, desc[UR4][R2.64] ;  /* 0x0000000402008981 */ /* 0x000ea8000c1e1900 */
[----:B------:R-:W2:Y:S02]  /*00e0*/  @!P0 LDG.E R7, desc[UR4][R4.64] ;  /* 0x0000000404078981 */ /* 0x000ea4000c1e1900 */
[----:B--2---:R-:W-:Y:S01]  /*00f0*/  FADD R7, R7, R0 ;  /* 0x0000000007077221 */ /* 0x004fe20000000000 */
[----:B------:R-:W-:Y:S06]  /*0100*/  @P0 EXIT ;  /* 0x000000000000094d */ /* 0x000fec0003800000 */
[----:B------:R-:W-:Y:S01]  /*0110*/  STG.E desc[UR4][R2.64], R7 ;  /* 0x0000000702007986 */ /* 0x000fe2000c101904 */
[----:B------:R-:W-:Y:S05]  /*0120*/  EXIT ;  /* 0x000000000000794d */ /* 0x000fea0003800000 */
.L_x_0:
[----:B------:R-:W-:-:S00]  /*0130*/  BRA `(.L_x_0) ;  /* 0xfffffffc00fc7947 */ /* 0x000fc0000383ffff */
[----:B------:R-:W-:-:S00]  /*0140*/  NOP ;  /* 0x0000000000007918 */ /* 0x000fc00000000000 */
        /* <DEDUP_REMOVED lines=11> */
.L_x_1:


//--------------------- .nv.constant0.triton_poi_fused_add_mul_0 --------------------------
	.section	.nv.constant0.triton_poi_fused_add_mul_0,"a",@progbits
	.sectionflags	@""
	.align	4
.nv.constant0.triton_poi_fused_add_mul_0:
	.zero		548
